//
// Generated by NVIDIA NVVM Compiler
//
// Compiler Build ID: CL-36424714
// Cuda compilation tools, release 13.0, V13.0.88
// Based on NVVM 20.0.0
//

.version 9.0
.target sm_100
.address_size 64

	// .globl	_Z4copyiPfS_i

.visible .entry _Z4copyiPfS_i(
	.param .u32 _Z4copyiPfS_i_param_0,
	.param .u64 .ptr .align 1 _Z4copyiPfS_i_param_1,
	.param .u64 .ptr .align 1 _Z4copyiPfS_i_param_2,
	.param .u32 _Z4copyiPfS_i_param_3
)
{
	.reg .pred 	%p<2>;
	.reg .b32 	%r<8>;
	.reg .b32 	%f<2>;
	.reg .b64 	%rd<8>;

	ld.param.u32 	%r2, [_Z4copyiPfS_i_param_0];
	ld.param.u64 	%rd1, [_Z4copyiPfS_i_param_1];
	ld.param.u64 	%rd2, [_Z4copyiPfS_i_param_2];
	ld.param.u32 	%r3, [_Z4copyiPfS_i_param_3];
	mov.u32 	%r4, %ctaid.x;
	mov.u32 	%r5, %ntid.x;
	mov.u32 	%r6, %tid.x;
	mad.lo.s32 	%r7, %r4, %r5, %r6;
	add.s32 	%r1, %r7, %r3;
	setp.ge.s32 	%p1, %r1, %r2;
	@%p1 bra 	$L__BB0_2;
	cvta.to.global.u64 	%rd3, %rd1;
	cvta.to.global.u64 	%rd4, %rd2;
	mul.wide.s32 	%rd5, %r1, 4;
	add.s64 	%rd6, %rd3, %rd5;
	ld.global.f32 	%f1, [%rd6];
	add.s64 	%rd7, %rd4, %rd5;
	st.global.f32 	[%rd7], %f1;
$L__BB0_2:
	ret;

}


// ===== COMPILED SASS (sm_100) =====

	.target	sm_100

	.elftype	@"ET_EXEC"


//--------------------- .note.nv.tkinfo           --------------------------
	.section	.note.nv.tkinfo,"",@"SHT_NOTE"
	.sectionflags	@"SHF_NOTE_NV_TKINFO"
	.tkinfo
        /*0018*/ 	.word	0x00000002
        /*0030*/ 	.string	""
        /*0030*/ 	.string	"ptxas"
        /*0030*/ 	.string	"Cuda compilation tools, release 13.0, V13.0.88"
        /*0030*/ 	.string	"Build cuda_13.0.r13.0/compiler.36424714_0"
        /*0030*/ 	.string	"-arch sm_100 -m 64 "



//--------------------- .note.nv.cuinfo           --------------------------
	.section	.note.nv.cuinfo,"",@"SHT_NOTE"
	.sectionflags	@"SHF_NOTE_NV_CUINFO"
        /*0018*/ 	.short	0x0002
        /*001a*/ 	.short	0x0064
        /*001c*/ 	.short	0x0082
	.zero		2


//--------------------- .nv.info                  --------------------------
	.section	.nv.info,"",@"SHT_CUDA_INFO"
	.align	4


	//----- nvinfo : EIATTR_REGCOUNT
	.align		4
        /*0000*/ 	.byte	0x04, 0x2f
        /*0002*/ 	.short	(.L_1 - .L_0)
	.align		4
.L_0:
        /*0004*/ 	.word	index@(_Z4copyiPfS_i)
        /*0008*/ 	.word	0x0000000a


	//----- nvinfo : EIATTR_FRAME_SIZE
	.align		4
.L_1:
        /*000c*/ 	.byte	0x04, 0x11
        /*000e*/ 	.short	(.L_3 - .L_2)
	.align		4
.L_2:
        /*0010*/ 	.word	index@(_Z4copyiPfS_i)
        /*0014*/ 	.word	0x00000000


	//----- nvinfo : EIATTR_MIN_STACK_SIZE
	.align		4
.L_3:
        /*0018*/ 	.byte	0x04, 0x12
        /*001a*/ 	.short	(.L_5 - .L_4)
	.align		4
.L_4:
        /*001c*/ 	.word	index@(_Z4copyiPfS_i)
        /*0020*/ 	.word	0x00000000
.L_5:


//--------------------- .nv.compat                --------------------------
	.section	.nv.compat,"",@"SHT_CUDA_COMPAT_INFO"
	.align	4
        /*0000*/ 	.byte	0x02, 0x09, 0x00, 0x00, 0x02, 0x02, 0x01, 0x00, 0x02, 0x05, 0x05, 0x00, 0x03, 0x07, 0x01, 0x01
        /*0010*/ 	.byte	0x02, 0x03, 0x00, 0x00, 0x02, 0x06, 0x01, 0x00, 0x04, 0x0b, 0x08, 0x00, 0x09, 0x00, 0x00, 0x00
        /*0020*/ 	.byte	0x00, 0x00, 0x00, 0x00


//--------------------- .nv.info._Z4copyiPfS_i    --------------------------
	.section	.nv.info._Z4copyiPfS_i,"",@"SHT_CUDA_INFO"
	.sectionflags	@""
	.align	4


	//----- nvinfo : EIATTR_CUDA_API_VERSION
	.align		4
        /*0000*/ 	.byte	0x04, 0x37
        /*0002*/ 	.short	(.L_7 - .L_6)
.L_6:
        /*0004*/ 	.word	0x00000082


	//----- nvinfo : EIATTR_KPARAM_INFO
	.align		4
.L_7:
        /*0008*/ 	.byte	0x04, 0x17
        /*000a*/ 	.short	(.L_9 - .L_8)
.L_8:
        /*000c*/ 	.word	0x00000000
        /*0010*/ 	.short	0x0003
        /*0012*/ 	.short	0x0018
        /*0014*/ 	.byte	0x00, 0xf0, 0x11, 0x00


	//----- nvinfo : EIATTR_KPARAM_INFO
	.align		4
.L_9:
        /*0018*/ 	.byte	0x04, 0x17
        /*001a*/ 	.short	(.L_11 - .L_10)
.L_10:
        /*001c*/ 	.word	0x00000000
        /*0020*/ 	.short	0x0002
        /*0022*/ 	.short	0x0010
        /*0024*/ 	.byte	0x00, 0xf5, 0x21, 0x00


	//----- nvinfo : EIATTR_KPARAM_INFO
	.align		4
.L_11:
        /*0028*/ 	.byte	0x04, 0x17
        /*002a*/ 	.short	(.L_13 - .L_12)
.L_12:
        /*002c*/ 	.word	0x00000000
        /*0030*/ 	.short	0x0001
        /*0032*/ 	.short	0x0008
        /*0034*/ 	.byte	0x00, 0xf5, 0x21, 0x00


	//----- nvinfo : EIATTR_KPARAM_INFO
	.align		4
.L_13:
        /*0038*/ 	.byte	0x04, 0x17
        /*003a*/ 	.short	(.L_15 - .L_14)
.L_14:
        /*003c*/ 	.word	0x00000000
        /*0040*/ 	.short	0x0000
        /*0042*/ 	.short	0x0000
        /*0044*/ 	.byte	0x00, 0xf0, 0x11, 0x00


	//----- nvinfo : EIATTR_SPARSE_MMA_MASK
	.align		4
.L_15:
        /*0048*/ 	.byte	0x03, 0x50
        /*004a*/ 	.short	0x0000


	//----- nvinfo : EIATTR_MAXREG_COUNT
	.align		4
        /*004c*/ 	.byte	0x03, 0x1b
        /*004e*/ 	.short	0x00ff


	//----- nvinfo : EIATTR_MERCURY_ISA_VERSION
	.align		4
        /*0050*/ 	.byte	0x03, 0x5f
        /*0052*/ 	.short	0x0101


	//----- nvinfo : EIATTR_VRC_CTA_INIT_COUNT
	.align		4
        /*0054*/ 	.byte	0x02, 0x4a
	.zero		1
	.zero		1


	//----- nvinfo : EIATTR_EXIT_INSTR_OFFSETS
	.align		4
        /*0058*/ 	.byte	0x04, 0x1c
        /*005a*/ 	.short	(.L_17 - .L_16)


	//   ....[0]....
.L_16:
        /*005c*/ 	.word	0x00000090


	//   ....[1]....
        /*0060*/ 	.word	0x00000110


	//----- nvinfo : EIATTR_CBANK_PARAM_SIZE
	.align		4
.L_17:
        /*0064*/ 	.byte	0x03, 0x19
        /*0066*/ 	.short	0x001c


	//----- nvinfo : EIATTR_PARAM_CBANK
	.align		4
        /*0068*/ 	.byte	0x04, 0x0a
        /*006a*/ 	.short	(.L_19 - .L_18)
	.align		4
.L_18:
        /*006c*/ 	.word	index@(.nv.constant0._Z4copyiPfS_i)
        /*0070*/ 	.short	0x0380
        /*0072*/ 	.short	0x001c


	//----- nvinfo : EIATTR_SW_WAR
	.align		4
.L_19:
        /*0074*/ 	.byte	0x04, 0x36
        /*0076*/ 	.short	(.L_21 - .L_20)
.L_20:
        /*0078*/ 	.word	0x00000008
.L_21:


//--------------------- .nv.callgraph             --------------------------
	.section	.nv.callgraph,"",@"SHT_CUDA_CALLGRAPH"
	.align	4
	.sectionentsize	8
	.align		4
        /*0000*/ 	.word	0x00000000
	.align		4
        /*0004*/ 	.word	0xffffffff
	.align		4
        /*0008*/ 	.word	0x00000000
	.align		4
        /*000c*/ 	.word	0xfffffffe
	.align		4
        /*0010*/ 	.word	0x00000000
	.align		4
        /*0014*/ 	.word	0xfffffffd
	.align		4
        /*0018*/ 	.word	0x00000000
	.align		4
        /*001c*/ 	.word	0xfffffffc


//--------------------- .text._Z4copyiPfS_i       --------------------------
	.section	.text._Z4copyiPfS_i,"ax",@progbits
	.align	128
        .global         _Z4copyiPfS_i
        .type           _Z4copyiPfS_i,@function
        .size           _Z4copyiPfS_i,(.L_x_1 - _Z4copyiPfS_i)
        .other          _Z4copyiPfS_i,@"STO_CUDA_ENTRY STV_DEFAULT"
_Z4copyiPfS_i:
.text._Z4copyiPfS_i:
[----:B------:R-:W-:Y:S01]  /*0000*/  LDC R1, c[0x0][0x37c] ;  /* 0x0000df00ff017b82 */ /* 0x000fe20000000800 */
[----:B------:R-:W0:Y:S07]  /*0010*/  S2R R3, SR_TID.X ;  /* 0x0000000000037919 */ /* 0x000e2e0000002100 */
[----:B------:R-:W0:Y:S01]  /*0020*/  S2UR UR4, SR_CTAID.X ;  /* 0x00000000000479c3 */ /* 0x000e220000002500 */
[----:B------:R-:W1:Y:S01]  /*0030*/  LDCU UR5, c[0x0][0x398] ;  /* 0x00007300ff0577ac */ /* 0x000e620008000800 */
[----:B------:R-:W2:Y:S06]  /*0040*/  LDCU UR6, c[0x0][0x380] ;  /* 0x00007000ff0677ac */ /* 0x000eac0008000800 */
[----:B------:R-:W0:Y:S02]  /*0050*/  LDC R0, c[0x0][0x360] ;  /* 0x0000d800ff007b82 */ /* 0x000e240000000800 */
[----:B0-----:R-:W-:-:S05]  /*0060*/  IMAD R0, R0, UR4, R3 ;  /* 0x0000000400007c24 */ /* 0x001fca000f8e0203 */
[----:B-1----:R-:W-:-:S04]  /*0070*/  IADD3 R7, PT, PT, R0, UR5, RZ ;  /* 0x0000000500077c10 */ /* 0x002fc8000fffe0ff */
[----:B--2---:R-:W-:-:S13]  /*0080*/  ISETP.GE.AND P0, PT, R7, UR6, PT ;  /* 0x0000000607007c0c */ /* 0x004fda000bf06270 */
[----:B------:R-:W-:Y:S05]  /*0090*/  @P0 EXIT ;  /* 0x000000000000094d */ /* 0x000fea0003800000 */
[----:B------:R-:W0:Y:S01]  /*00a0*/  LDC.64 R2, c[0x0][0x388] ;  /* 0x0000e200ff027b82 */ /* 0x000e220000000a00 */
[----:B------:R-:W1:Y:S07]  /*00b0*/  LDCU.64 UR4, c[0x0][0x358] ;  /* 0x00006b00ff0477ac */ /* 0x000e6e0008000a00 */
[----:B------:R-:W2:Y:S01]  /*00c0*/  LDC.64 R4, c[0x0][0x390] ;  /* 0x0000e400ff047b82 */ /* 0x000ea20000000a00 */
[----:B0-----:R-:W-:-:S06]  /*00d0*/  IMAD.WIDE R2, R7, 0x4, R2 ;  /* 0x0000000407027825 */ /* 0x001fcc00078e0202 */
[----:B-1----:R-:W3:Y:S01]  /*00e0*/  LDG.E R3, desc[UR4][R2.64] ;  /* 0x0000000402037981 */ /* 0x002ee2000c1e1900 */
[----:B--2---:R-:W-:-:S05]  /*00f0*/  IMAD.WIDE R4, R7, 0x4, R4 ;  /* 0x0000000407047825 */ /* 0x004fca00078e0204 */
[----:B---3--:R-:W-:Y:S01]  /*0100*/  STG.E desc[UR4][R4.64], R3 ;  /* 0x0000000304007986 */ /* 0x008fe2000c101904 */
[----:B------:R-:W-:Y:S05]  /*0110*/  EXIT ;  /* 0x000000000000794d */ /* 0x000fea0003800000 */
.L_x_0:
[----:B------:R-:W-:-:S00]  /*0120*/  BRA `(.L_x_0) ;  /* 0xfffffffc00fc7947 */ /* 0x000fc0000383ffff */
[----:B------:R-:W-:-:S00]  /*0130*/  NOP ;  /* 0x0000000000007918 */ /* 0x000fc00000000000 */
        /* <DEDUP_REMOVED lines=12> */
.L_x_1:


//--------------------- .nv.shared.reserved.0     --------------------------
	.section	.nv.shared.reserved.0,"aw",@nobits
	.weak		__nv_reservedSMEM_offset_0_alias
	.size		__nv_reservedSMEM_offset_0_alias, 0, 64
	.other		__nv_reservedSMEM_offset_0_alias,@"STO_CUDA_RESERVED_SHARED STV_DEFAULT"
__nv_reservedSMEM_offset_0_alias:
	.zero		0
	.zero		64


//--------------------- .nv.constant0._Z4copyiPfS_i --------------------------
	.section	.nv.constant0._Z4copyiPfS_i,"a",@progbits
	.sectionflags	@""
	.align	4
.nv.constant0._Z4copyiPfS_i:
	.zero		924


//--------------------- SYMBOLS --------------------------

	.type		.nv.reservedSmem.offset0,@object
	.size		.nv.reservedSmem.offset0,0x4
